//
// Generated by NVIDIA NVVM Compiler
//
// Compiler Build ID: CL-36424714
// Cuda compilation tools, release 13.0, V13.0.88
// Based on NVVM 20.0.0
//

.version 9.0
.target sm_100
.address_size 64

	// .globl	_Z13square_kernelPKfPfm

.visible .entry _Z13square_kernelPKfPfm(
	.param .u64 .ptr .align 1 _Z13square_kernelPKfPfm_param_0,
	.param .u64 .ptr .align 1 _Z13square_kernelPKfPfm_param_1,
	.param .u64 _Z13square_kernelPKfPfm_param_2
)
{
	.reg .pred 	%p<2>;
	.reg .b32 	%r<5>;
	.reg .b32 	%f<3>;
	.reg .b64 	%rd<10>;

	ld.param.u64 	%rd2, [_Z13square_kernelPKfPfm_param_0];
	ld.param.u64 	%rd3, [_Z13square_kernelPKfPfm_param_1];
	ld.param.u64 	%rd4, [_Z13square_kernelPKfPfm_param_2];
	mov.u32 	%r1, %ctaid.x;
	mov.u32 	%r2, %ntid.x;
	mov.u32 	%r3, %tid.x;
	mad.lo.s32 	%r4, %r1, %r2, %r3;
	cvt.s64.s32 	%rd1, %r4;
	setp.le.u64 	%p1, %rd4, %rd1;
	@%p1 bra 	$L__BB0_2;
	cvta.to.global.u64 	%rd5, %rd2;
	cvta.to.global.u64 	%rd6, %rd3;
	shl.b64 	%rd7, %rd1, 2;
	add.s64 	%rd8, %rd5, %rd7;
	ld.global.nc.f32 	%f1, [%rd8];
	mul.f32 	%f2, %f1, %f1;
	add.s64 	%rd9, %rd6, %rd7;
	st.global.f32 	[%rd9], %f2;
$L__BB0_2:
	ret;

}


// ===== COMPILED SASS (sm_100) =====

	.target	sm_100

	.elftype	@"ET_EXEC"


//--------------------- .note.nv.tkinfo           --------------------------
	.section	.note.nv.tkinfo,"",@"SHT_NOTE"
	.sectionflags	@"SHF_NOTE_NV_TKINFO"
	.tkinfo
        /*0018*/ 	.word	0x00000002
        /*0030*/ 	.string	""
        /*0030*/ 	.string	"ptxas"
        /*0030*/ 	.string	"Cuda compilation tools, release 13.0, V13.0.88"
        /*0030*/ 	.string	"Build cuda_13.0.r13.0/compiler.36424714_0"
        /*0030*/ 	.string	"-arch sm_100 -m 64 "



//--------------------- .note.nv.cuinfo           --------------------------
	.section	.note.nv.cuinfo,"",@"SHT_NOTE"
	.sectionflags	@"SHF_NOTE_NV_CUINFO"
        /*0018*/ 	.short	0x0002
        /*001a*/ 	.short	0x0064
        /*001c*/ 	.short	0x0082
	.zero		2


//--------------------- .nv.info                  --------------------------
	.section	.nv.info,"",@"SHT_CUDA_INFO"
	.align	4


	//----- nvinfo : EIATTR_REGCOUNT
	.align		4
        /*0000*/ 	.byte	0x04, 0x2f
        /*0002*/ 	.short	(.L_1 - .L_0)
	.align		4
.L_0:
        /*0004*/ 	.word	index@(_Z13square_kernelPKfPfm)
        /*0008*/ 	.word	0x0000000a


	//----- nvinfo : EIATTR_FRAME_SIZE
	.align		4
.L_1:
        /*000c*/ 	.byte	0x04, 0x11
        /*000e*/ 	.short	(.L_3 - .L_2)
	.align		4
.L_2:
        /*0010*/ 	.word	index@(_Z13square_kernelPKfPfm)
        /*0014*/ 	.word	0x00000000


	//----- nvinfo : EIATTR_MIN_STACK_SIZE
	.align		4
.L_3:
        /*0018*/ 	.byte	0x04, 0x12
        /*001a*/ 	.short	(.L_5 - .L_4)
	.align		4
.L_4:
        /*001c*/ 	.word	index@(_Z13square_kernelPKfPfm)
        /*0020*/ 	.word	0x00000000
.L_5:


//--------------------- .nv.compat                --------------------------
	.section	.nv.compat,"",@"SHT_CUDA_COMPAT_INFO"
	.align	4
        /*0000*/ 	.byte	0x02, 0x09, 0x00, 0x00, 0x02, 0x02, 0x01, 0x00, 0x02, 0x05, 0x05, 0x00, 0x03, 0x07, 0x01, 0x01
        /*0010*/ 	.byte	0x02, 0x03, 0x00, 0x00, 0x02, 0x06, 0x01, 0x00, 0x04, 0x0b, 0x08, 0x00, 0x09, 0x00, 0x00, 0x00
        /*0020*/ 	.byte	0x00, 0x00, 0x00, 0x00


//--------------------- .nv.info._Z13square_kernelPKfPfm --------------------------
	.section	.nv.info._Z13square_kernelPKfPfm,"",@"SHT_CUDA_INFO"
	.sectionflags	@""
	.align	4


	//----- nvinfo : EIATTR_CUDA_API_VERSION
	.align		4
        /*0000*/ 	.byte	0x04, 0x37
        /*0002*/ 	.short	(.L_7 - .L_6)
.L_6:
        /*0004*/ 	.word	0x00000082


	//----- nvinfo : EIATTR_KPARAM_INFO
	.align		4
.L_7:
        /*0008*/ 	.byte	0x04, 0x17
        /*000a*/ 	.short	(.L_9 - .L_8)
.L_8:
        /*000c*/ 	.word	0x00000000
        /*0010*/ 	.short	0x0002
        /*0012*/ 	.short	0x0010
        /*0014*/ 	.byte	0x00, 0xf0, 0x21, 0x00


	//----- nvinfo : EIATTR_KPARAM_INFO
	.align		4
.L_9:
        /*0018*/ 	.byte	0x04, 0x17
        /*001a*/ 	.short	(.L_11 - .L_10)
.L_10:
        /*001c*/ 	.word	0x00000000
        /*0020*/ 	.short	0x0001
        /*0022*/ 	.short	0x0008
        /*0024*/ 	.byte	0x00, 0xf5, 0x21, 0x00


	//----- nvinfo : EIATTR_KPARAM_INFO
	.align		4
.L_11:
        /*0028*/ 	.byte	0x04, 0x17
        /*002a*/ 	.short	(.L_13 - .L_12)
.L_12:
        /*002c*/ 	.word	0x00000000
        /*0030*/ 	.short	0x0000
        /*0032*/ 	.short	0x0000
        /*0034*/ 	.byte	0x00, 0xf5, 0x21, 0x00


	//----- nvinfo : EIATTR_SPARSE_MMA_MASK
	.align		4
.L_13:
        /*0038*/ 	.byte	0x03, 0x50
        /*003a*/ 	.short	0x0000


	//----- nvinfo : EIATTR_MAXREG_COUNT
	.align		4
        /*003c*/ 	.byte	0x03, 0x1b
        /*003e*/ 	.short	0x00ff


	//----- nvinfo : EIATTR_MERCURY_ISA_VERSION
	.align		4
        /*0040*/ 	.byte	0x03, 0x5f
        /*0042*/ 	.short	0x0101


	//----- nvinfo : EIATTR_VRC_CTA_INIT_COUNT
	.align		4
        /*0044*/ 	.byte	0x02, 0x4a
	.zero		1
	.zero		1


	//----- nvinfo : EIATTR_EXIT_INSTR_OFFSETS
	.align		4
        /*0048*/ 	.byte	0x04, 0x1c
        /*004a*/ 	.short	(.L_15 - .L_14)


	//   ....[0]....
.L_14:
        /*004c*/ 	.word	0x00000090


	//   ....[1]....
        /*0050*/ 	.word	0x00000150


	//----- nvinfo : EIATTR_CBANK_PARAM_SIZE
	.align		4
.L_15:
        /*0054*/ 	.byte	0x03, 0x19
        /*0056*/ 	.short	0x0018


	//----- nvinfo : EIATTR_PARAM_CBANK
	.align		4
        /*0058*/ 	.byte	0x04, 0x0a
        /*005a*/ 	.short	(.L_17 - .L_16)
	.align		4
.L_16:
        /*005c*/ 	.word	index@(.nv.constant0._Z13square_kernelPKfPfm)
        /*0060*/ 	.short	0x0380
        /*0062*/ 	.short	0x0018


	//----- nvinfo : EIATTR_SW_WAR
	.align		4
.L_17:
        /*0064*/ 	.byte	0x04, 0x36
        /*0066*/ 	.short	(.L_19 - .L_18)
.L_18:
        /*0068*/ 	.word	0x00000008
.L_19:


//--------------------- .nv.callgraph             --------------------------
	.section	.nv.callgraph,"",@"SHT_CUDA_CALLGRAPH"
	.align	4
	.sectionentsize	8
	.align		4
        /*0000*/ 	.word	0x00000000
	.align		4
        /*0004*/ 	.word	0xffffffff
	.align		4
        /*0008*/ 	.word	0x00000000
	.align		4
        /*000c*/ 	.word	0xfffffffe
	.align		4
        /*0010*/ 	.word	0x00000000
	.align		4
        /*0014*/ 	.word	0xfffffffd
	.align		4
        /*0018*/ 	.word	0x00000000
	.align		4
        /*001c*/ 	.word	0xfffffffc


//--------------------- .text._Z13square_kernelPKfPfm --------------------------
	.section	.text._Z13square_kernelPKfPfm,"ax",@progbits
	.align	128
        .global         _Z13square_kernelPKfPfm
        .type           _Z13square_kernelPKfPfm,@function
        .size           _Z13square_kernelPKfPfm,(.L_x_1 - _Z13square_kernelPKfPfm)
        .other          _Z13square_kernelPKfPfm,@"STO_CUDA_ENTRY STV_DEFAULT"
_Z13square_kernelPKfPfm:
.text._Z13square_kernelPKfPfm:
[----:B------:R-:W-:Y:S01]  /*0000*/  LDC R1, c[0x0][0x37c] ;  /* 0x0000df00ff017b82 */ /* 0x000fe20000000800 */
[----:B------:R-:W0:Y:S07]  /*0010*/  S2R R3, SR_TID.X ;  /* 0x0000000000037919 */ /* 0x000e2e0000002100 */
[----:B------:R-:W0:Y:S01]  /*0020*/  S2UR UR4, SR_CTAID.X ;  /* 0x00000000000479c3 */ /* 0x000e220000002500 */
[----:B------:R-:W1:Y:S07]  /*0030*/  LDCU.64 UR6, c[0x0][0x390] ;  /* 0x00007200ff0677ac */ /* 0x000e6e0008000a00 */
[----:B------:R-:W0:Y:S02]  /*0040*/  LDC R0, c[0x0][0x360] ;  /* 0x0000d800ff007b82 */ /* 0x000e240000000800 */
[----:B0-----:R-:W-:-:S05]  /*0050*/  IMAD R0, R0, UR4, R3 ;  /* 0x0000000400007c24 */ /* 0x001fca000f8e0203 */
[----:B-1----:R-:W-:Y:S02]  /*0060*/  ISETP.GE.U32.AND P0, PT, R0, UR6, PT ;  /* 0x0000000600007c0c */ /* 0x002fe4000bf06070 */
[----:B------:R-:W-:-:S04]  /*0070*/  SHF.R.S32.HI R3, RZ, 0x1f, R0 ;  /* 0x0000001fff037819 */ /* 0x000fc80000011400 */
[----:B------:R-:W-:-:S13]  /*0080*/  ISETP.GE.U32.AND.EX P0, PT, R3, UR7, PT, P0 ;  /* 0x0000000703007c0c */ /* 0x000fda000bf06100 */
[----:B------:R-:W-:Y:S05]  /*0090*/  @P0 EXIT ;  /* 0x000000000000094d */ /* 0x000fea0003800000 */
[----:B------:R-:W0:Y:S01]  /*00a0*/  LDCU.128 UR8, c[0x0][0x380] ;  /* 0x00007000ff0877ac */ /* 0x000e220008000c00 */
[C---:B------:R-:W-:Y:S01]  /*00b0*/  IMAD.SHL.U32 R4, R0.reuse, 0x4, RZ ;  /* 0x0000000400047824 */ /* 0x040fe200078e00ff */
[----:B------:R-:W-:Y:S01]  /*00c0*/  SHF.L.U64.HI R0, R0, 0x2, R3 ;  /* 0x0000000200007819 */ /* 0x000fe20000010203 */
[----:B------:R-:W1:Y:S03]  /*00d0*/  LDCU.64 UR4, c[0x0][0x358] ;  /* 0x00006b00ff0477ac */ /* 0x000e660008000a00 */
[----:B0-----:R-:W-:-:S04]  /*00e0*/  IADD3 R2, P0, PT, R4, UR8, RZ ;  /* 0x0000000804027c10 */ /* 0x001fc8000ff1e0ff */
[----:B------:R-:W-:-:S05]  /*00f0*/  IADD3.X R3, PT, PT, R0, UR9, RZ, P0, !PT ;  /* 0x0000000900037c10 */ /* 0x000fca00087fe4ff */
[----:B-1----:R-:W2:Y:S01]  /*0100*/  LDG.E.CONSTANT R2, desc[UR4][R2.64] ;  /* 0x0000000402027981 */ /* 0x002ea2000c1e9900 */
[----:B------:R-:W-:-:S04]  /*0110*/  IADD3 R4, P0, PT, R4, UR10, RZ ;  /* 0x0000000a04047c10 */ /* 0x000fc8000ff1e0ff */
[----:B------:R-:W-:Y:S01]  /*0120*/  IADD3.X R5, PT, PT, R0, UR11, RZ, P0, !PT ;  /* 0x0000000b00057c10 */ /* 0x000fe200087fe4ff */
[----:B--2---:R-:W-:-:S05]  /*0130*/  FMUL R7, R2, R2 ;  /* 0x0000000202077220 */ /* 0x004fca0000400000 */
[----:B------:R-:W-:Y:S01]  /*0140*/  STG.E desc[UR4][R4.64], R7 ;  /* 0x0000000704007986 */ /* 0x000fe2000c101904 */
[----:B------:R-:W-:Y:S05]  /*0150*/  EXIT ;  /* 0x000000000000794d */ /* 0x000fea0003800000 */
.L_x_0:
[----:B------:R-:W-:-:S00]  /*0160*/  BRA `(.L_x_0) ;  /* 0xfffffffc00fc7947 */ /* 0x000fc0000383ffff */
[----:B------:R-:W-:-:S00]  /*0170*/  NOP ;  /* 0x0000000000007918 */ /* 0x000fc00000000000 */
        /* <DEDUP_REMOVED lines=8> */
.L_x_1:


//--------------------- .nv.shared.reserved.0     --------------------------
	.section	.nv.shared.reserved.0,"aw",@nobits
	.weak		__nv_reservedSMEM_offset_0_alias
	.size		__nv_reservedSMEM_offset_0_alias, 0, 64
	.other		__nv_reservedSMEM_offset_0_alias,@"STO_CUDA_RESERVED_SHARED STV_DEFAULT"
__nv_reservedSMEM_offset_0_alias:
	.zero		0
	.zero		64


//--------------------- .nv.constant0._Z13square_kernelPKfPfm --------------------------
	.section	.nv.constant0._Z13square_kernelPKfPfm,"a",@progbits
	.sectionflags	@""
	.align	4
.nv.constant0._Z13square_kernelPKfPfm:
	.zero		920


//--------------------- SYMBOLS --------------------------

	.type		.nv.reservedSmem.offset0,@object
	.size		.nv.reservedSmem.offset0,0x4
